//
// Generated by NVIDIA NVVM Compiler
//
// Compiler Build ID: CL-36424714
// Cuda compilation tools, release 13.0, V13.0.88
// Based on NVVM 20.0.0
//

.version 9.0
.target sm_100
.address_size 64

	// .globl	default_function_kernel

.visible .entry default_function_kernel(
	.param .u64 .ptr .align 1 default_function_kernel_param_0,
	.param .u64 .ptr .align 1 default_function_kernel_param_1,
	.param .u64 .ptr .align 1 default_function_kernel_param_2
)
.maxntid 64
{
	.reg .b32 	%r<5>;
	.reg .b32 	%f<4>;
	.reg .b64 	%rd<11>;

	ld.param.u64 	%rd1, [default_function_kernel_param_0];
	ld.param.u64 	%rd2, [default_function_kernel_param_1];
	ld.param.u64 	%rd3, [default_function_kernel_param_2];
	cvta.to.global.u64 	%rd4, %rd1;
	cvta.to.global.u64 	%rd5, %rd3;
	cvta.to.global.u64 	%rd6, %rd2;
	mov.u32 	%r1, %ctaid.x;
	shl.b32 	%r2, %r1, 6;
	mov.u32 	%r3, %tid.x;
	or.b32  	%r4, %r2, %r3;
	mul.wide.u32 	%rd7, %r4, 4;
	add.s64 	%rd8, %rd6, %rd7;
	ld.global.nc.f32 	%f1, [%rd8];
	add.s64 	%rd9, %rd5, %rd7;
	ld.global.nc.f32 	%f2, [%rd9];
	div.rn.f32 	%f3, %f1, %f2;
	add.s64 	%rd10, %rd4, %rd7;
	st.global.f32 	[%rd10], %f3;
	ret;

}
	// .globl	default_function_kernel_1
.visible .entry default_function_kernel_1(
	.param .u64 .ptr .align 1 default_function_kernel_1_param_0,
	.param .u64 .ptr .align 1 default_function_kernel_1_param_1
)
.maxntid 32
{
	.reg .pred 	%p<3>;
	.reg .b32 	%r<5>;
	.reg .b32 	%f<20>;
	.reg .b64 	%rd<8>;

	ld.param.u64 	%rd1, [default_function_kernel_1_param_0];
	ld.param.u64 	%rd2, [default_function_kernel_1_param_1];
	cvta.to.global.u64 	%rd3, %rd1;
	cvta.to.global.u64 	%rd4, %rd2;
	mov.u32 	%r1, %ctaid.x;
	shl.b32 	%r2, %r1, 5;
	mov.u32 	%r3, %tid.x;
	or.b32  	%r4, %r2, %r3;
	mul.wide.u32 	%rd5, %r4, 4;
	add.s64 	%rd6, %rd4, %rd5;
	ld.global.nc.f32 	%f1, [%rd6];
	abs.f32 	%f2, %f1;
	setp.gt.f32 	%p1, %f2, 0f3F800000;
	rcp.approx.ftz.f32 	%f3, %f2;
	selp.f32 	%f4, %f3, %f2, %p1;
	mul.f32 	%f5, %f4, %f4;
	fma.rn.f32 	%f6, %f5, 0f3B2090AA, 0fBC6BE14F;
	fma.rn.f32 	%f7, %f6, %f5, 0f3D23397E;
	fma.rn.f32 	%f8, %f7, %f5, 0fBD948A7A;
	fma.rn.f32 	%f9, %f8, %f5, 0f3DD76B21;
	fma.rn.f32 	%f10, %f9, %f5, 0fBE111E88;
	fma.rn.f32 	%f11, %f10, %f5, 0f3E4CAF60;
	fma.rn.f32 	%f12, %f11, %f5, 0fBEAAAA27;
	mul.f32 	%f13, %f5, %f12;
	fma.rn.f32 	%f14, %f13, %f4, %f4;
	neg.f32 	%f15, %f14;
	fma.rn.f32 	%f16, 0f3F6EE581, 0f3FD774EB, %f15;
	selp.f32 	%f17, %f16, %f14, %p1;
	setp.num.f32 	%p2, %f2, %f2;
	copysign.f32 	%f18, %f1, %f17;
	selp.f32 	%f19, %f18, %f17, %p2;
	add.s64 	%rd7, %rd3, %rd5;
	st.global.f32 	[%rd7], %f19;
	ret;

}
	// .globl	default_function_kernel_2
.visible .entry default_function_kernel_2(
	.param .u64 .ptr .align 1 default_function_kernel_2_param_0,
	.param .u64 .ptr .align 1 default_function_kernel_2_param_1
)
.maxntid 18
{
	.reg .b32 	%r<4>;
	.reg .b32 	%f<4>;
	.reg .b64 	%rd<8>;

	ld.param.u64 	%rd1, [default_function_kernel_2_param_0];
	ld.param.u64 	%rd2, [default_function_kernel_2_param_1];
	cvta.to.global.u64 	%rd3, %rd1;
	cvta.to.global.u64 	%rd4, %rd2;
	mov.u32 	%r1, %ctaid.x;
	mov.u32 	%r2, %tid.x;
	mad.lo.s32 	%r3, %r1, 18, %r2;
	mul.wide.u32 	%rd5, %r3, 4;
	add.s64 	%rd6, %rd4, %rd5;
	ld.global.nc.f32 	%f1, [%rd6];
	cos.approx.f32 	%f2, %f1;
	sub.f32 	%f3, %f2, %f1;
	add.s64 	%rd7, %rd3, %rd5;
	st.global.f32 	[%rd7], %f3;
	ret;

}


// ===== COMPILED SASS (sm_100) =====

	.target	sm_100

	.elftype	@"ET_EXEC"


//--------------------- .note.nv.tkinfo           --------------------------
	.section	.note.nv.tkinfo,"",@"SHT_NOTE"
	.sectionflags	@"SHF_NOTE_NV_TKINFO"
	.tkinfo
        /*0018*/ 	.word	0x00000002
        /*0030*/ 	.string	""
        /*0030*/ 	.string	"ptxas"
        /*0030*/ 	.string	"Cuda compilation tools, release 13.0, V13.0.88"
        /*0030*/ 	.string	"Build cuda_13.0.r13.0/compiler.36424714_0"
        /*0030*/ 	.string	"-arch sm_100 -m 64 "



//--------------------- .note.nv.cuinfo           --------------------------
	.section	.note.nv.cuinfo,"",@"SHT_NOTE"
	.sectionflags	@"SHF_NOTE_NV_CUINFO"
        /*0018*/ 	.short	0x0002
        /*001a*/ 	.short	0x0064
        /*001c*/ 	.short	0x0082
	.zero		2


//--------------------- .nv.info                  --------------------------
	.section	.nv.info,"",@"SHT_CUDA_INFO"
	.align	4


	//----- nvinfo : EIATTR_REGCOUNT
	.align		4
        /*0000*/ 	.byte	0x04, 0x2f
        /*0002*/ 	.short	(.L_1 - .L_0)
	.align		4
.L_0:
        /*0004*/ 	.word	index@(default_function_kernel)
        /*0008*/ 	.word	0x00000010


	//----- nvinfo : EIATTR_FRAME_SIZE
	.align		4
.L_1:
        /*000c*/ 	.byte	0x04, 0x11
        /*000e*/ 	.short	(.L_3 - .L_2)
	.align		4
.L_2:
        /*0010*/ 	.word	index@($__internal_0_$__cuda_sm3x_div_rn_noftz_f32_slowpath)
        /*0014*/ 	.word	0x00000000


	//----- nvinfo : EIATTR_FRAME_SIZE
	.align		4
.L_3:
        /*0018*/ 	.byte	0x04, 0x11
        /*001a*/ 	.short	(.L_5 - .L_4)
	.align		4
.L_4:
        /*001c*/ 	.word	index@(default_function_kernel)
        /*0020*/ 	.word	0x00000000


	//----- nvinfo : EIATTR_REGCOUNT
	.align		4
.L_5:
        /*0024*/ 	.byte	0x04, 0x2f
        /*0026*/ 	.short	(.L_7 - .L_6)
	.align		4
.L_6:
        /*0028*/ 	.word	index@(default_function_kernel_1)
        /*002c*/ 	.word	0x0000000c


	//----- nvinfo : EIATTR_FRAME_SIZE
	.align		4
.L_7:
        /*0030*/ 	.byte	0x04, 0x11
        /*0032*/ 	.short	(.L_9 - .L_8)
	.align		4
.L_8:
        /*0034*/ 	.word	index@(default_function_kernel_1)
        /*0038*/ 	.word	0x00000000


	//----- nvinfo : EIATTR_REGCOUNT
	.align		4
.L_9:
        /*003c*/ 	.byte	0x04, 0x2f
        /*003e*/ 	.short	(.L_11 - .L_10)
	.align		4
.L_10:
        /*0040*/ 	.word	index@(default_function_kernel_2)
        /*0044*/ 	.word	0x0000000c


	//----- nvinfo : EIATTR_FRAME_SIZE
	.align		4
.L_11:
        /*0048*/ 	.byte	0x04, 0x11
        /*004a*/ 	.short	(.L_13 - .L_12)
	.align		4
.L_12:
        /*004c*/ 	.word	index@(default_function_kernel_2)
        /*0050*/ 	.word	0x00000000


	//----- nvinfo : EIATTR_MIN_STACK_SIZE
	.align		4
.L_13:
        /*0054*/ 	.byte	0x04, 0x12
        /*0056*/ 	.short	(.L_15 - .L_14)
	.align		4
.L_14:
        /*0058*/ 	.word	index@(default_function_kernel_2)
        /*005c*/ 	.word	0x00000000


	//----- nvinfo : EIATTR_MIN_STACK_SIZE
	.align		4
.L_15:
        /*0060*/ 	.byte	0x04, 0x12
        /*0062*/ 	.short	(.L_17 - .L_16)
	.align		4
.L_16:
        /*0064*/ 	.word	index@(default_function_kernel_1)
        /*0068*/ 	.word	0x00000000


	//----- nvinfo : EIATTR_MIN_STACK_SIZE
	.align		4
.L_17:
        /*006c*/ 	.byte	0x04, 0x12
        /*006e*/ 	.short	(.L_19 - .L_18)
	.align		4
.L_18:
        /*0070*/ 	.word	index@(default_function_kernel)
        /*0074*/ 	.word	0x00000000
.L_19:


//--------------------- .nv.compat                --------------------------
	.section	.nv.compat,"",@"SHT_CUDA_COMPAT_INFO"
	.align	4
        /*0000*/ 	.byte	0x02, 0x09, 0x00, 0x00, 0x02, 0x02, 0x01, 0x00, 0x02, 0x05, 0x05, 0x00, 0x03, 0x07, 0x01, 0x01
        /*0010*/ 	.byte	0x02, 0x03, 0x00, 0x00, 0x02, 0x06, 0x01, 0x00, 0x04, 0x0b, 0x08, 0x00, 0x01, 0x00, 0x00, 0x00
        /*0020*/ 	.byte	0x00, 0x00, 0x00, 0x00


//--------------------- .nv.info.default_function_kernel_2 --------------------------
	.section	.nv.info.default_function_kernel_2,"",@"SHT_CUDA_INFO"
	.sectionflags	@""
	.align	4


	//----- nvinfo : EIATTR_CUDA_API_VERSION
	.align		4
        /*0000*/ 	.byte	0x04, 0x37
        /*0002*/ 	.short	(.L_21 - .L_20)
.L_20:
        /*0004*/ 	.word	0x00000082


	//----- nvinfo : EIATTR_KPARAM_INFO
	.align		4
.L_21:
        /*0008*/ 	.byte	0x04, 0x17
        /*000a*/ 	.short	(.L_23 - .L_22)
.L_22:
        /*000c*/ 	.word	0x00000000
        /*0010*/ 	.short	0x0001
        /*0012*/ 	.short	0x0008
        /*0014*/ 	.byte	0x00, 0xf5, 0x21, 0x00


	//----- nvinfo : EIATTR_KPARAM_INFO
	.align		4
.L_23:
        /*0018*/ 	.byte	0x04, 0x17
        /*001a*/ 	.short	(.L_25 - .L_24)
.L_24:
        /*001c*/ 	.word	0x00000000
        /*0020*/ 	.short	0x0000
        /*0022*/ 	.short	0x0000
        /*0024*/ 	.byte	0x00, 0xf5, 0x21, 0x00


	//----- nvinfo : EIATTR_SPARSE_MMA_MASK
	.align		4
.L_25:
        /*0028*/ 	.byte	0x03, 0x50
        /*002a*/ 	.short	0x0000


	//----- nvinfo : EIATTR_MAXREG_COUNT
	.align		4
        /*002c*/ 	.byte	0x03, 0x1b
        /*002e*/ 	.short	0x00ff


	//----- nvinfo : EIATTR_MERCURY_ISA_VERSION
	.align		4
        /*0030*/ 	.byte	0x03, 0x5f
        /*0032*/ 	.short	0x0101


	//----- nvinfo : EIATTR_VRC_CTA_INIT_COUNT
	.align		4
        /*0034*/ 	.byte	0x02, 0x4a
	.zero		1
	.zero		1


	//----- nvinfo : EIATTR_EXIT_INSTR_OFFSETS
	.align		4
        /*0038*/ 	.byte	0x04, 0x1c
        /*003a*/ 	.short	(.L_27 - .L_26)


	//   ....[0]....
.L_26:
        /*003c*/ 	.word	0x000000e0


	//----- nvinfo : EIATTR_MAX_THREADS
	.align		4
.L_27:
        /*0040*/ 	.byte	0x04, 0x05
        /*0042*/ 	.short	(.L_29 - .L_28)
.L_28:
        /*0044*/ 	.word	0x00000012
        /*0048*/ 	.word	0x00000001
        /*004c*/ 	.word	0x00000001


	//----- nvinfo : EIATTR_CBANK_PARAM_SIZE
	.align		4
.L_29:
        /*0050*/ 	.byte	0x03, 0x19
        /*0052*/ 	.short	0x0010


	//----- nvinfo : EIATTR_PARAM_CBANK
	.align		4
        /*0054*/ 	.byte	0x04, 0x0a
        /*0056*/ 	.short	(.L_31 - .L_30)
	.align		4
.L_30:
        /*0058*/ 	.word	index@(.nv.constant0.default_function_kernel_2)
        /*005c*/ 	.short	0x0380
        /*005e*/ 	.short	0x0010


	//----- nvinfo : EIATTR_SW_WAR
	.align		4
.L_31:
        /*0060*/ 	.byte	0x04, 0x36
        /*0062*/ 	.short	(.L_33 - .L_32)
.L_32:
        /*0064*/ 	.word	0x00000008
.L_33:


//--------------------- .nv.info.default_function_kernel_1 --------------------------
	.section	.nv.info.default_function_kernel_1,"",@"SHT_CUDA_INFO"
	.sectionflags	@""
	.align	4


	//----- nvinfo : EIATTR_CUDA_API_VERSION
	.align		4
        /*0000*/ 	.byte	0x04, 0x37
        /*0002*/ 	.short	(.L_35 - .L_34)
.L_34:
        /*0004*/ 	.word	0x00000082


	//----- nvinfo : EIATTR_KPARAM_INFO
	.align		4
.L_35:
        /*0008*/ 	.byte	0x04, 0x17
        /*000a*/ 	.short	(.L_37 - .L_36)
.L_36:
        /*000c*/ 	.word	0x00000000
        /*0010*/ 	.short	0x0001
        /*0012*/ 	.short	0x0008
        /*0014*/ 	.byte	0x00, 0xf5, 0x21, 0x00


	//----- nvinfo : EIATTR_KPARAM_INFO
	.align		4
.L_37:
        /*0018*/ 	.byte	0x04, 0x17
        /*001a*/ 	.short	(.L_39 - .L_38)
.L_38:
        /*001c*/ 	.word	0x00000000
        /*0020*/ 	.short	0x0000
        /*0022*/ 	.short	0x0000
        /*0024*/ 	.byte	0x00, 0xf5, 0x21, 0x00


	//----- nvinfo : EIATTR_SPARSE_MMA_MASK
	.align		4
.L_39:
        /*0028*/ 	.byte	0x03, 0x50
        /*002a*/ 	.short	0x0000


	//----- nvinfo : EIATTR_MAXREG_COUNT
	.align		4
        /*002c*/ 	.byte	0x03, 0x1b
        /*002e*/ 	.short	0x00ff


	//----- nvinfo : EIATTR_MERCURY_ISA_VERSION
	.align		4
        /*0030*/ 	.byte	0x03, 0x5f
        /*0032*/ 	.short	0x0101


	//----- nvinfo : EIATTR_VRC_CTA_INIT_COUNT
	.align		4
        /*0034*/ 	.byte	0x02, 0x4a
	.zero		1
	.zero		1


	//----- nvinfo : EIATTR_EXIT_INSTR_OFFSETS
	.align		4
        /*0038*/ 	.byte	0x04, 0x1c
        /*003a*/ 	.short	(.L_41 - .L_40)


	//   ....[0]....
.L_40:
        /*003c*/ 	.word	0x000001f0


	//----- nvinfo : EIATTR_MAX_THREADS
	.align		4
.L_41:
        /*0040*/ 	.byte	0x04, 0x05
        /*0042*/ 	.short	(.L_43 - .L_42)
.L_42:
        /*0044*/ 	.word	0x00000020
        /*0048*/ 	.word	0x00000001
        /*004c*/ 	.word	0x00000001


	//----- nvinfo : EIATTR_CBANK_PARAM_SIZE
	.align		4
.L_43:
        /*0050*/ 	.byte	0x03, 0x19
        /*0052*/ 	.short	0x0010


	//----- nvinfo : EIATTR_PARAM_CBANK
	.align		4
        /*0054*/ 	.byte	0x04, 0x0a
        /*0056*/ 	.short	(.L_45 - .L_44)
	.align		4
.L_44:
        /*0058*/ 	.word	index@(.nv.constant0.default_function_kernel_1)
        /*005c*/ 	.short	0x0380
        /*005e*/ 	.short	0x0010


	//----- nvinfo : EIATTR_SW_WAR
	.align		4
.L_45:
        /*0060*/ 	.byte	0x04, 0x36
        /*0062*/ 	.short	(.L_47 - .L_46)
.L_46:
        /*0064*/ 	.word	0x00000008
.L_47:


//--------------------- .nv.info.default_function_kernel --------------------------
	.section	.nv.info.default_function_kernel,"",@"SHT_CUDA_INFO"
	.sectionflags	@""
	.align	4


	//----- nvinfo : EIATTR_CUDA_API_VERSION
	.align		4
        /*0000*/ 	.byte	0x04, 0x37
        /*0002*/ 	.short	(.L_49 - .L_48)
.L_48:
        /*0004*/ 	.word	0x00000082


	//----- nvinfo : EIATTR_KPARAM_INFO
	.align		4
.L_49:
        /*0008*/ 	.byte	0x04, 0x17
        /*000a*/ 	.short	(.L_51 - .L_50)
.L_50:
        /*000c*/ 	.word	0x00000000
        /*0010*/ 	.short	0x0002
        /*0012*/ 	.short	0x0010
        /*0014*/ 	.byte	0x00, 0xf5, 0x21, 0x00


	//----- nvinfo : EIATTR_KPARAM_INFO
	.align		4
.L_51:
        /*0018*/ 	.byte	0x04, 0x17
        /*001a*/ 	.short	(.L_53 - .L_52)
.L_52:
        /*001c*/ 	.word	0x00000000
        /*0020*/ 	.short	0x0001
        /*0022*/ 	.short	0x0008
        /*0024*/ 	.byte	0x00, 0xf5, 0x21, 0x00


	//----- nvinfo : EIATTR_KPARAM_INFO
	.align		4
.L_53:
        /*0028*/ 	.byte	0x04, 0x17
        /*002a*/ 	.short	(.L_55 - .L_54)
.L_54:
        /*002c*/ 	.word	0x00000000
        /*0030*/ 	.short	0x0000
        /*0032*/ 	.short	0x0000
        /*0034*/ 	.byte	0x00, 0xf5, 0x21, 0x00


	//----- nvinfo : EIATTR_SPARSE_MMA_MASK
	.align		4
.L_55:
        /*0038*/ 	.byte	0x03, 0x50
        /*003a*/ 	.short	0x0000


	//----- nvinfo : EIATTR_MAXREG_COUNT
	.align		4
        /*003c*/ 	.byte	0x03, 0x1b
        /*003e*/ 	.short	0x00ff


	//----- nvinfo : EIATTR_MERCURY_ISA_VERSION
	.align		4
        /*0040*/ 	.byte	0x03, 0x5f
        /*0042*/ 	.short	0x0101


	//----- nvinfo : EIATTR_VRC_CTA_INIT_COUNT
	.align		4
        /*0044*/ 	.byte	0x02, 0x4a
	.zero		1
	.zero		1


	//----- nvinfo : EIATTR_EXIT_INSTR_OFFSETS
	.align		4
        /*0048*/ 	.byte	0x04, 0x1c
        /*004a*/ 	.short	(.L_57 - .L_56)


	//   ....[0]....
.L_56:
        /*004c*/ 	.word	0x000001c0


	//----- nvinfo : EIATTR_MAX_THREADS
	.align		4
.L_57:
        /*0050*/ 	.byte	0x04, 0x05
        /*0052*/ 	.short	(.L_59 - .L_58)
.L_58:
        /*0054*/ 	.word	0x00000040
        /*0058*/ 	.word	0x00000001
        /*005c*/ 	.word	0x00000001


	//----- nvinfo : EIATTR_CRS_STACK_SIZE
	.align		4
.L_59:
        /*0060*/ 	.byte	0x04, 0x1e
        /*0062*/ 	.short	(.L_61 - .L_60)
.L_60:
        /*0064*/ 	.word	0x00000000


	//----- nvinfo : EIATTR_CBANK_PARAM_SIZE
	.align		4
.L_61:
        /*0068*/ 	.byte	0x03, 0x19
        /*006a*/ 	.short	0x0018


	//----- nvinfo : EIATTR_PARAM_CBANK
	.align		4
        /*006c*/ 	.byte	0x04, 0x0a
        /*006e*/ 	.short	(.L_63 - .L_62)
	.align		4
.L_62:
        /*0070*/ 	.word	index@(.nv.constant0.default_function_kernel)
        /*0074*/ 	.short	0x0380
        /*0076*/ 	.short	0x0018


	//----- nvinfo : EIATTR_SW_WAR
	.align		4
.L_63:
        /*0078*/ 	.byte	0x04, 0x36
        /*007a*/ 	.short	(.L_65 - .L_64)
.L_64:
        /*007c*/ 	.word	0x00000008
.L_65:


//--------------------- .nv.callgraph             --------------------------
	.section	.nv.callgraph,"",@"SHT_CUDA_CALLGRAPH"
	.align	4
	.sectionentsize	8
	.align		4
        /*0000*/ 	.word	0x00000000
	.align		4
        /*0004*/ 	.word	0xffffffff
	.align		4
        /*0008*/ 	.word	0x00000000
	.align		4
        /*000c*/ 	.word	0xfffffffe
	.align		4
        /*0010*/ 	.word	0x00000000
	.align		4
        /*0014*/ 	.word	0xfffffffd
	.align		4
        /*0018*/ 	.word	0x00000000
	.align		4
        /*001c*/ 	.word	0xfffffffc


//--------------------- .text.default_function_kernel_2 --------------------------
	.section	.text.default_function_kernel_2,"ax",@progbits
	.align	128
        .global         default_function_kernel_2
        .type           default_function_kernel_2,@function
        .size           default_function_kernel_2,(.L_x_17 - default_function_kernel_2)
        .other          default_function_kernel_2,@"STO_CUDA_ENTRY STV_DEFAULT"
default_function_kernel_2:
.text.default_function_kernel_2:
[----:B------:R-:W-:Y:S01]  /*0000*/  LDC R1, c[0x0][0x37c] ;  /* 0x0000df00ff017b82 */ /* 0x000fe20000000800 */
[----:B------:R-:W0:Y:S07]  /*0010*/  S2R R7, SR_CTAID.X ;  /* 0x0000000000077919 */ /* 0x000e2e0000002500 */
[----:B------:R-:W1:Y:S01]  /*0020*/  LDC.64 R2, c[0x0][0x388] ;  /* 0x0000e200ff027b82 */ /* 0x000e620000000a00 */
[----:B------:R-:W2:Y:S01]  /*0030*/  LDCU.64 UR4, c[0x0][0x358] ;  /* 0x00006b00ff0477ac */ /* 0x000ea20008000a00 */
[----:B------:R-:W0:Y:S06]  /*0040*/  S2R R0, SR_TID.X ;  /* 0x0000000000007919 */ /* 0x000e2c0000002100 */
[----:B------:R-:W3:Y:S01]  /*0050*/  LDC.64 R4, c[0x0][0x380] ;  /* 0x0000e000ff047b82 */ /* 0x000ee20000000a00 */
[----:B0-----:R-:W-:-:S04]  /*0060*/  IMAD R7, R7, 0x12, R0 ;  /* 0x0000001207077824 */ /* 0x001fc800078e0200 */
[----:B-1----:R-:W-:-:S06]  /*0070*/  IMAD.WIDE.U32 R2, R7, 0x4, R2 ;  /* 0x0000000407027825 */ /* 0x002fcc00078e0002 */
[----:B--2---:R-:W2:Y:S01]  /*0080*/  LDG.E.CONSTANT R2, desc[UR4][R2.64] ;  /* 0x0000000402027981 */ /* 0x004ea2000c1e9900 */
[----:B---3--:R-:W-:-:S04]  /*0090*/  IMAD.WIDE.U32 R4, R7, 0x4, R4 ;  /* 0x0000000407047825 */ /* 0x008fc800078e0004 */
[----:B--2---:R-:W-:-:S04]  /*00a0*/  FMUL.RZ R0, R2, 0.15915493667125701904 ;  /* 0x3e22f98302007820 */ /* 0x004fc8000040c000 */
[----:B------:R-:W0:Y:S02]  /*00b0*/  MUFU.COS R9, R0 ;  /* 0x0000000000097308 */ /* 0x000e240000000000 */
[----:B0-----:R-:W-:-:S05]  /*00c0*/  FADD R9, -R2, R9 ;  /* 0x0000000902097221 */ /* 0x001fca0000000100 */
[----:B------:R-:W-:Y:S01]  /*00d0*/  STG.E desc[UR4][R4.64], R9 ;  /* 0x0000000904007986 */ /* 0x000fe2000c101904 */
[----:B------:R-:W-:Y:S05]  /*00e0*/  EXIT ;  /* 0x000000000000794d */ /* 0x000fea0003800000 */
.L_x_0:
[----:B------:R-:W-:-:S00]  /*00f0*/  BRA `(.L_x_0) ;  /* 0xfffffffc00fc7947 */ /* 0x000fc0000383ffff */
[----:B------:R-:W-:-:S00]  /*0100*/  NOP ;  /* 0x0000000000007918 */ /* 0x000fc00000000000 */
[----:B------:R-:W-:-:S00]  /*0110*/  NOP ;  /* 0x0000000000007918 */ /* 0x000fc00000000000 */
[----:B------:R-:W-:-:S00]  /*0120*/  NOP ;  /* 0x0000000000007918 */ /* 0x000fc00000000000 */
[----:B------:R-:W-:-:S00]  /*0130*/  NOP ;  /* 0x0000000000007918 */ /* 0x000fc00000000000 */
[----:B------:R-:W-:-:S00]  /*0140*/  NOP ;  /* 0x0000000000007918 */ /* 0x000fc00000000000 */
[----:B------:R-:W-:-:S00]  /*0150*/  NOP ;  /* 0x0000000000007918 */ /* 0x000fc00000000000 */
[----:B------:R-:W-:-:S00]  /*0160*/  NOP ;  /* 0x0000000000007918 */ /* 0x000fc00000000000 */
[----:B------:R-:W-:-:S00]  /*0170*/  NOP ;  /* 0x0000000000007918 */ /* 0x000fc00000000000 */
.L_x_17:


//--------------------- .text.default_function_kernel_1 --------------------------
	.section	.text.default_function_kernel_1,"ax",@progbits
	.align	128
        .global         default_function_kernel_1
        .type           default_function_kernel_1,@function
        .size           default_function_kernel_1,(.L_x_18 - default_function_kernel_1)
        .other          default_function_kernel_1,@"STO_CUDA_ENTRY STV_DEFAULT"
default_function_kernel_1:
.text.default_function_kernel_1:
[----:B------:R-:W-:Y:S01]  /*0000*/  LDC R1, c[0x0][0x37c] ;  /* 0x0000df00ff017b82 */ /* 0x000fe20000000800 */
[----:B------:R-:W0:Y:S07]  /*0010*/  S2R R5, SR_TID.X ;  /* 0x0000000000057919 */ /* 0x000e2e0000002100 */
[----:B------:R-:W1:Y:S01]  /*0020*/  S2UR UR4, SR_CTAID.X ;  /* 0x00000000000479c3 */ /* 0x000e620000002500 */
[----:B------:R-:W2:Y:S07]  /*0030*/  LDCU.64 UR6, c[0x0][0x358] ;  /* 0x00006b00ff0677ac */ /* 0x000eae0008000a00 */
[----:B------:R-:W3:Y:S01]  /*0040*/  LDC.64 R2, c[0x0][0x388] ;  /* 0x0000e200ff027b82 */ /* 0x000ee20000000a00 */
[----:B-1----:R-:W-:-:S06]  /*0050*/  USHF.L.U32 UR4, UR4, 0x5, URZ ;  /* 0x0000000504047899 */ /* 0x002fcc00080006ff */
[----:B0-----:R-:W-:-:S05]  /*0060*/  LOP3.LUT R5, R5, UR4, RZ, 0xfc, !PT ;  /* 0x0000000405057c12 */ /* 0x001fca000f8efcff */
[----:B---3--:R-:W-:-:S05]  /*0070*/  IMAD.WIDE.U32 R2, R5, 0x4, R2 ;  /* 0x0000000405027825 */ /* 0x008fca00078e0002 */
[----:B--2---:R0:W2:Y:S01]  /*0080*/  LDG.E.CONSTANT R0, desc[UR6][R2.64] ;  /* 0x0000000602007981 */ /* 0x0040a2000c1e9900 */
[----:B------:R-:W-:Y:S01]  /*0090*/  HFMA2 R9, -RZ, RZ, 0.890625, -0.00056934356689453125 ;  /* 0x3b2090aaff097431 */ /* 0x000fe200000001ff */
[----:B------:R-:W-:Y:S01]  /*00a0*/  MOV R6, 0x3f6ee581 ;  /* 0x3f6ee58100067802 */ /* 0x000fe20000000f00 */
[----:B0-----:R-:W0:Y:S02]  /*00b0*/  LDC.64 R2, c[0x0][0x380] ;  /* 0x0000e000ff027b82 */ /* 0x001e240000000a00 */
[----:B0-----:R-:W-:Y:S01]  /*00c0*/  IMAD.WIDE.U32 R2, R5, 0x4, R2 ;  /* 0x0000000405027825 */ /* 0x001fe200078e0002 */
[----:B--2---:R-:W0:Y:S01]  /*00d0*/  MUFU.RCP R7, |R0| ;  /* 0x4000000000077308 */ /* 0x004e220000001000 */
[----:B------:R-:W-:-:S04]  /*00e0*/  FSETP.GT.AND P0, PT, |R0|, 1, PT ;  /* 0x3f8000000000780b */ /* 0x000fc80003f04200 */
[----:B0-----:R-:W-:-:S05]  /*00f0*/  FSEL R7, R7, |R0|, P0 ;  /* 0x4000000007077208 */ /* 0x001fca0000000000 */
[----:B------:R-:W-:-:S04]  /*0100*/  FMUL R4, R7, R7 ;  /* 0x0000000707047220 */ /* 0x000fc80000400000 */
[----:B------:R-:W-:-:S04]  /*0110*/  FFMA R9, R4, R9, -0.014396979473531246185 ;  /* 0xbc6be14f04097423 */ /* 0x000fc80000000009 */
[----:B------:R-:W-:-:S04]  /*0120*/  FFMA R9, R4, R9, 0.039849750697612762451 ;  /* 0x3d23397e04097423 */ /* 0x000fc80000000009 */
[----:B------:R-:W-:-:S04]  /*0130*/  FFMA R9, R4, R9, -0.072529748082160949707 ;  /* 0xbd948a7a04097423 */ /* 0x000fc80000000009 */
[----:B------:R-:W-:-:S04]  /*0140*/  FFMA R9, R4, R9, 0.10518480092287063599 ;  /* 0x3dd76b2104097423 */ /* 0x000fc80000000009 */
[----:B------:R-:W-:-:S04]  /*0150*/  FFMA R9, R4, R9, -0.14171802997589111328 ;  /* 0xbe111e8804097423 */ /* 0x000fc80000000009 */
[----:B------:R-:W-:-:S04]  /*0160*/  FFMA R9, R4, R9, 0.19988775253295898438 ;  /* 0x3e4caf6004097423 */ /* 0x000fc80000000009 */
[----:B------:R-:W-:-:S04]  /*0170*/  FFMA R9, R4, R9, -0.33332940936088562012 ;  /* 0xbeaaaa2704097423 */ /* 0x000fc80000000009 */
[----:B------:R-:W-:-:S04]  /*0180*/  FMUL R4, R4, R9 ;  /* 0x0000000904047220 */ /* 0x000fc80000400000 */
[----:B------:R-:W-:-:S04]  /*0190*/  FFMA R7, R7, R4, R7 ;  /* 0x0000000407077223 */ /* 0x000fc80000000007 */
[----:B------:R-:W-:Y:S01]  /*01a0*/  @P0 FFMA R7, R6, 1.6832555532455444336, -R7 ;  /* 0x3fd774eb06070823 */ /* 0x000fe20000000807 */
[----:B------:R-:W-:-:S04]  /*01b0*/  FSETP.NAN.AND P0, PT, |R0|, |R0|, PT ;  /* 0x400000000000720b */ /* 0x000fc80003f08200 */
[----:B------:R-:W-:-:S04]  /*01c0*/  LOP3.LUT R0, R7, 0x80000000, R0, 0xb8, !PT ;  /* 0x8000000007007812 */ /* 0x000fc800078eb800 */
[----:B------:R-:W-:-:S05]  /*01d0*/  FSEL R7, R0, R7, !P0 ;  /* 0x0000000700077208 */ /* 0x000fca0004000000 */
[----:B------:R-:W-:Y:S01]  /*01e0*/  STG.E desc[UR6][R2.64], R7 ;  /* 0x0000000702007986 */ /* 0x000fe2000c101906 */
[----:B------:R-:W-:Y:S05]  /*01f0*/  EXIT ;  /* 0x000000000000794d */ /* 0x000fea0003800000 */
.L_x_1:
        /* <DEDUP_REMOVED lines=16> */
.L_x_18:


//--------------------- .text.default_function_kernel --------------------------
	.section	.text.default_function_kernel,"ax",@progbits
	.align	128
        .global         default_function_kernel
        .type           default_function_kernel,@function
        .size           default_function_kernel,(.L_x_16 - default_function_kernel)
        .other          default_function_kernel,@"STO_CUDA_ENTRY STV_DEFAULT"
default_function_kernel:
.text.default_function_kernel:
[----:B------:R-:W-:Y:S01]  /*0000*/  LDC R1, c[0x0][0x37c] ;  /* 0x0000df00ff017b82 */ /* 0x000fe20000000800 */
[----:B------:R-:W0:Y:S07]  /*0010*/  S2R R2, SR_TID.X ;  /* 0x0000000000027919 */ /* 0x000e2e0000002100 */
[----:B------:R-:W1:Y:S01]  /*0020*/  S2UR UR4, SR_CTAID.X ;  /* 0x00000000000479c3 */ /* 0x000e620000002500 */
[----:B------:R-:W2:Y:S07]  /*0030*/  LDCU.64 UR6, c[0x0][0x358] ;  /* 0x00006b00ff0677ac */ /* 0x000eae0008000a00 */
[----:B------:R-:W3:Y:S08]  /*0040*/  LDC.64 R6, c[0x0][0x390] ;  /* 0x0000e400ff067b82 */ /* 0x000ef00000000a00 */
[----:B------:R-:W4:Y:S01]  /*0050*/  LDC.64 R4, c[0x0][0x388] ;  /* 0x0000e200ff047b82 */ /* 0x000f220000000a00 */
[----:B-1----:R-:W-:-:S06]  /*0060*/  USHF.L.U32 UR4, UR4, 0x6, URZ ;  /* 0x0000000604047899 */ /* 0x002fcc00080006ff */
[----:B0-----:R-:W-:-:S05]  /*0070*/  LOP3.LUT R2, R2, UR4, RZ, 0xfc, !PT ;  /* 0x0000000402027c12 */ /* 0x001fca000f8efcff */
[----:B---3--:R-:W-:-:S05]  /*0080*/  IMAD.WIDE.U32 R6, R2, 0x4, R6 ;  /* 0x0000000402067825 */ /* 0x008fca00078e0006 */
[----:B--2---:R-:W2:Y:S01]  /*0090*/  LDG.E.CONSTANT R3, desc[UR6][R6.64] ;  /* 0x0000000606037981 */ /* 0x004ea2000c1e9900 */
[----:B----4-:R-:W-:-:S05]  /*00a0*/  IMAD.WIDE.U32 R4, R2, 0x4, R4 ;  /* 0x0000000402047825 */ /* 0x010fca00078e0004 */
[----:B------:R-:W3:Y:S01]  /*00b0*/  LDG.E.CONSTANT R0, desc[UR6][R4.64] ;  /* 0x0000000604007981 */ /* 0x000ee2000c1e9900 */
[----:B------:R-:W-:Y:S01]  /*00c0*/  BSSY.RECONVERGENT B0, `(.L_x_2) ;  /* 0x000000c000007945 */ /* 0x000fe20003800200 */
[----:B--2---:R-:W0:Y:S08]  /*00d0*/  MUFU.RCP R8, R3 ;  /* 0x0000000300087308 */ /* 0x004e300000001000 */
[----:B---3--:R-:W1:Y:S01]  /*00e0*/  FCHK P0, R0, R3 ;  /* 0x0000000300007302 */ /* 0x008e620000000000 */
[----:B0-----:R-:W-:-:S04]  /*00f0*/  FFMA R9, -R3, R8, 1 ;  /* 0x3f80000003097423 */ /* 0x001fc80000000108 */
[----:B------:R-:W-:-:S04]  /*0100*/  FFMA R9, R8, R9, R8 ;  /* 0x0000000908097223 */ /* 0x000fc80000000008 */
[----:B------:R-:W-:-:S04]  /*0110*/  FFMA R8, R0, R9, RZ ;  /* 0x0000000900087223 */ /* 0x000fc800000000ff */
[----:B------:R-:W-:-:S04]  /*0120*/  FFMA R10, -R3, R8, R0 ;  /* 0x00000008030a7223 */ /* 0x000fc80000000100 */
[----:B------:R-:W-:Y:S01]  /*0130*/  FFMA R9, R9, R10, R8 ;  /* 0x0000000a09097223 */ /* 0x000fe20000000008 */
[----:B-1----:R-:W-:Y:S06]  /*0140*/  @!P0 BRA `(.L_x_3) ;  /* 0x00000000000c8947 */ /* 0x002fec0003800000 */
[----:B------:R-:W-:-:S07]  /*0150*/  MOV R4, 0x170 ;  /* 0x0000017000047802 */ /* 0x000fce0000000f00 */
[----:B------:R-:W-:Y:S05]  /*0160*/  CALL.REL.NOINC `($__internal_0_$__cuda_sm3x_div_rn_noftz_f32_slowpath) ;  /* 0x0000000000187944 */ /* 0x000fea0003c00000 */
[----:B------:R-:W-:-:S07]  /*0170*/  IMAD.MOV.U32 R9, RZ, RZ, R0 ;  /* 0x000000ffff097224 */ /* 0x000fce00078e0000 */
.L_x_3:
[----:B------:R-:W-:Y:S05]  /*0180*/  BSYNC.RECONVERGENT B0 ;  /* 0x0000000000007941 */ /* 0x000fea0003800200 */
.L_x_2:
[----:B------:R-:W0:Y:S02]  /*0190*/  LDC.64 R4, c[0x0][0x380] ;  /* 0x0000e000ff047b82 */ /* 0x000e240000000a00 */
[----:B0-----:R-:W-:-:S05]  /*01a0*/  IMAD.WIDE.U32 R2, R2, 0x4, R4 ;  /* 0x0000000402027825 */ /* 0x001fca00078e0004 */
[----:B------:R-:W-:Y:S01]  /*01b0*/  STG.E desc[UR6][R2.64], R9 ;  /* 0x0000000902007986 */ /* 0x000fe2000c101906 */
[----:B------:R-:W-:Y:S05]  /*01c0*/  EXIT ;  /* 0x000000000000794d */ /* 0x000fea0003800000 */
        .weak           $__internal_0_$__cuda_sm3x_div_rn_noftz_f32_slowpath
        .type           $__internal_0_$__cuda_sm3x_div_rn_noftz_f32_slowpath,@function
        .size           $__internal_0_$__cuda_sm3x_div_rn_noftz_f32_slowpath,(.L_x_16 - $__internal_0_$__cuda_sm3x_div_rn_noftz_f32_slowpath)
$__internal_0_$__cuda_sm3x_div_rn_noftz_f32_slowpath:
[--C-:B------:R-:W-:Y:S01]  /*01d0*/  SHF.R.U32.HI R6, RZ, 0x17, R3.reuse ;  /* 0x00000017ff067819 */ /* 0x100fe20000011603 */
[----:B------:R-:W-:Y:S01]  /*01e0*/  BSSY.RECONVERGENT B1, `(.L_x_4) ;  /* 0x0000064000017945 */ /* 0x000fe20003800200 */
[--C-:B------:R-:W-:Y:S01]  /*01f0*/  SHF.R.U32.HI R5, RZ, 0x17, R0.reuse ;  /* 0x00000017ff057819 */ /* 0x100fe20000011600 */
[----:B------:R-:W-:Y:S01]  /*0200*/  IMAD.MOV.U32 R7, RZ, RZ, R0 ;  /* 0x000000ffff077224 */ /* 0x000fe200078e0000 */
[----:B------:R-:W-:Y:S01]  /*0210*/  LOP3.LUT R6, R6, 0xff, RZ, 0xc0, !PT ;  /* 0x000000ff06067812 */ /* 0x000fe200078ec0ff */
[----:B------:R-:W-:Y:S01]  /*0220*/  IMAD.MOV.U32 R8, RZ, RZ, R3 ;  /* 0x000000ffff087224 */ /* 0x000fe200078e0003 */
[----:B------:R-:W-:-:S03]  /*0230*/  LOP3.LUT R5, R5, 0xff, RZ, 0xc0, !PT ;  /* 0x000000ff05057812 */ /* 0x000fc600078ec0ff */
[----:B------:R-:W-:Y:S02]  /*0240*/  VIADD R11, R6, 0xffffffff ;  /* 0xffffffff060b7836 */ /* 0x000fe40000000000 */
[----:B------:R-:W-:-:S03]  /*0250*/  VIADD R10, R5, 0xffffffff ;  /* 0xffffffff050a7836 */ /* 0x000fc60000000000 */
[----:B------:R-:W-:-:S04]  /*0260*/  ISETP.GT.U32.AND P0, PT, R11, 0xfd, PT ;  /* 0x000000fd0b00780c */ /* 0x000fc80003f04070 */
[----:B------:R-:W-:-:S13]  /*0270*/  ISETP.GT.U32.OR P0, PT, R10, 0xfd, P0 ;  /* 0x000000fd0a00780c */ /* 0x000fda0000704470 */
[----:B------:R-:W-:Y:S01]  /*0280*/  @!P0 IMAD.MOV.U32 R9, RZ, RZ, RZ ;  /* 0x000000ffff098224 */ /* 0x000fe200078e00ff */
[----:B------:R-:W-:Y:S06]  /*0290*/  @!P0 BRA `(.L_x_5) ;  /* 0x00000000005c8947 */ /* 0x000fec0003800000 */
[----:B------:R-:W-:Y:S02]  /*02a0*/  FSETP.GTU.FTZ.AND P0, PT, |R0|, +INF , PT ;  /* 0x7f8000000000780b */ /* 0x000fe40003f1c200 */
[----:B------:R-:W-:-:S04]  /*02b0*/  FSETP.GTU.FTZ.AND P1, PT, |R3|, +INF , PT ;  /* 0x7f8000000300780b */ /* 0x000fc80003f3c200 */
[----:B------:R-:W-:-:S13]  /*02c0*/  PLOP3.LUT P0, PT, P0, P1, PT, 0xf8, 0x8f ;  /* 0x00000000008f781c */ /* 0x000fda0000703f70 */
[----:B------:R-:W-:Y:S05]  /*02d0*/  @P0 BRA `(.L_x_6) ;  /* 0x00000004004c0947 */ /* 0x000fea0003800000 */
[----:B------:R-:W-:-:S13]  /*02e0*/  LOP3.LUT P0, RZ, R8, 0x7fffffff, R7, 0xc8, !PT ;  /* 0x7fffffff08ff7812 */ /* 0x000fda000780c807 */
[----:B------:R-:W-:Y:S05]  /*02f0*/  @!P0 BRA `(.L_x_7) ;  /* 0x00000004003c8947 */ /* 0x000fea0003800000 */
[C---:B------:R-:W-:Y:S02]  /*0300*/  FSETP.NEU.FTZ.AND P2, PT, |R0|.reuse, +INF , PT ;  /* 0x7f8000000000780b */ /* 0x040fe40003f5d200 */
[----:B------:R-:W-:Y:S02]  /*0310*/  FSETP.NEU.FTZ.AND P1, PT, |R3|, +INF , PT ;  /* 0x7f8000000300780b */ /* 0x000fe40003f3d200 */
[----:B------:R-:W-:-:S11]  /*0320*/  FSETP.NEU.FTZ.AND P0, PT, |R0|, +INF , PT ;  /* 0x7f8000000000780b */ /* 0x000fd60003f1d200 */
[----:B------:R-:W-:Y:S05]  /*0330*/  @!P1 BRA !P2, `(.L_x_7) ;  /* 0x00000004002c9947 */ /* 0x000fea0005000000 */
[----:B------:R-:W-:-:S04]  /*0340*/  LOP3.LUT P2, RZ, R7, 0x7fffffff, RZ, 0xc0, !PT ;  /* 0x7fffffff07ff7812 */ /* 0x000fc8000784c0ff */
[----:B------:R-:W-:-:S13]  /*0350*/  PLOP3.LUT P1, PT, P1, P2, PT, 0x2f, 0xf2 ;  /* 0x0000000000f2781c */ /* 0x000fda0000f24577 */
[----:B------:R-:W-:Y:S05]  /*0360*/  @P1 BRA `(.L_x_8) ;  /* 0x0000000400181947 */ /* 0x000fea0003800000 */
[----:B------:R-:W-:-:S04]  /*0370*/  LOP3.LUT P1, RZ, R8, 0x7fffffff, RZ, 0xc0, !PT ;  /* 0x7fffffff08ff7812 */ /* 0x000fc8000782c0ff */
[----:B------:R-:W-:-:S13]  /*0380*/  PLOP3.LUT P0, PT, P0, P1, PT, 0x2f, 0xf2 ;  /* 0x0000000000f2781c */ /* 0x000fda0000702577 */
[----:B------:R-:W-:Y:S05]  /*0390*/  @P0 BRA `(.L_x_9) ;  /* 0x0000000400000947 */ /* 0x000fea0003800000 */
[----:B------:R-:W-:Y:S02]  /*03a0*/  ISETP.GE.AND P0, PT, R10, RZ, PT ;  /* 0x000000ff0a00720c */ /* 0x000fe40003f06270 */
[----:B------:R-:W-:-:S11]  /*03b0*/  ISETP.GE.AND P1, PT, R11, RZ, PT ;  /* 0x000000ff0b00720c */ /* 0x000fd60003f26270 */
[----:B------:R-:W-:Y:S02]  /*03c0*/  @P0 IMAD.MOV.U32 R9, RZ, RZ, RZ ;  /* 0x000000ffff090224 */ /* 0x000fe400078e00ff */
[----:B------:R-:W-:Y:S01]  /*03d0*/  @!P0 FFMA R7, R0, 1.84467440737095516160e+19, RZ ;  /* 0x5f80000000078823 */ /* 0x000fe200000000ff */
[----:B------:R-:W-:Y:S02]  /*03e0*/  @!P0 IMAD.MOV.U32 R9, RZ, RZ, -0x40 ;  /* 0xffffffc0ff098424 */ /* 0x000fe400078e00ff */
[----:B------:R-:W-:Y:S02]  /*03f0*/  @!P1 FFMA R8, R3, 1.84467440737095516160e+19, RZ ;  /* 0x5f80000003089823 */ /* 0x000fe400000000ff */
[----:B------:R-:W-:-:S07]  /*0400*/  @!P1 VIADD R9, R9, 0x40 ;  /* 0x0000004009099836 */ /* 0x000fce0000000000 */
.L_x_5:
[----:B------:R-:W-:Y:S01]  /*0410*/  LEA R3, R6, 0xc0800000, 0x17 ;  /* 0xc080000006037811 */ /* 0x000fe200078eb8ff */
[----:B------:R-:W-:Y:S01]  /*0420*/  VIADD R5, R5, 0xffffff81 ;  /* 0xffffff8105057836 */ /* 0x000fe20000000000 */
[----:B------:R-:W-:Y:S03]  /*0430*/  BSSY.RECONVERGENT B2, `(.L_x_10) ;  /* 0x0000035000027945 */ /* 0x000fe60003800200 */
[----:B------:R-:W-:Y:S01]  /*0440*/  IMAD.IADD R3, R8, 0x1, -R3 ;  /* 0x0000000108037824 */ /* 0x000fe200078e0a03 */
[C---:B------:R-:W-:Y:S01]  /*0450*/  IADD3 R6, PT, PT, R5.reuse, 0x7f, -R6 ;  /* 0x0000007f05067810 */ /* 0x040fe20007ffe806 */
[----:B------:R-:W-:Y:S02]  /*0460*/  IMAD R0, R5, -0x800000, R7 ;  /* 0xff80000005007824 */ /* 0x000fe400078e0207 */
[----:B------:R-:W0:Y:S01]  /*0470*/  MUFU.RCP R8, R3 ;  /* 0x0000000300087308 */ /* 0x000e220000001000 */
[----:B------:R-:W-:Y:S01]  /*0480*/  FADD.FTZ R11, -R3, -RZ ;  /* 0x800000ff030b7221 */ /* 0x000fe20000010100 */
[----:B------:R-:W-:-:S03]  /*0490*/  IMAD.IADD R6, R6, 0x1, R9 ;  /* 0x0000000106067824 */ /* 0x000fc600078e0209 */
[----:B0-----:R-:W-:-:S04]  /*04a0*/  FFMA R13, R8, R11, 1 ;  /* 0x3f800000080d7423 */ /* 0x001fc8000000000b */
[----:B------:R-:W-:-:S04]  /*04b0*/  FFMA R10, R8, R13, R8 ;  /* 0x0000000d080a7223 */ /* 0x000fc80000000008 */
[----:B------:R-:W-:-:S04]  /*04c0*/  FFMA R7, R0, R10, RZ ;  /* 0x0000000a00077223 */ /* 0x000fc800000000ff */
[----:B------:R-:W-:-:S04]  /*04d0*/  FFMA R8, R11, R7, R0 ;  /* 0x000000070b087223 */ /* 0x000fc80000000000 */
[----:B------:R-:W-:-:S04]  /*04e0*/  FFMA R7, R10, R8, R7 ;  /* 0x000000080a077223 */ /* 0x000fc80000000007 */
[----:B------:R-:W-:-:S04]  /*04f0*/  FFMA R8, R11, R7, R0 ;  /* 0x000000070b087223 */ /* 0x000fc80000000000 */
[----:B------:R-:W-:-:S05]  /*0500*/  FFMA R0, R10, R8, R7 ;  /* 0x000000080a007223 */ /* 0x000fca0000000007 */
[----:B------:R-:W-:-:S04]  /*0510*/  SHF.R.U32.HI R3, RZ, 0x17, R0 ;  /* 0x00000017ff037819 */ /* 0x000fc80000011600 */
[----:B------:R-:W-:-:S05]  /*0520*/  LOP3.LUT R3, R3, 0xff, RZ, 0xc0, !PT ;  /* 0x000000ff03037812 */ /* 0x000fca00078ec0ff */
[----:B------:R-:W-:-:S04]  /*0530*/  IMAD.IADD R9, R3, 0x1, R6 ;  /* 0x0000000103097824 */ /* 0x000fc800078e0206 */
[----:B------:R-:W-:-:S05]  /*0540*/  VIADD R3, R9, 0xffffffff ;  /* 0xffffffff09037836 */ /* 0x000fca0000000000 */
[----:B------:R-:W-:-:S13]  /*0550*/  ISETP.GE.U32.AND P0, PT, R3, 0xfe, PT ;  /* 0x000000fe0300780c */ /* 0x000fda0003f06070 */
[----:B------:R-:W-:Y:S05]  /*0560*/  @!P0 BRA `(.L_x_11) ;  /* 0x0000000000808947 */ /* 0x000fea0003800000 */
[----:B------:R-:W-:-:S13]  /*0570*/  ISETP.GT.AND P0, PT, R9, 0xfe, PT ;  /* 0x000000fe0900780c */ /* 0x000fda0003f04270 */
[----:B------:R-:W-:Y:S05]  /*0580*/  @P0 BRA `(.L_x_12) ;  /* 0x00000000006c0947 */ /* 0x000fea0003800000 */
[----:B------:R-:W-:-:S13]  /*0590*/  ISETP.GE.AND P0, PT, R9, 0x1, PT ;  /* 0x000000010900780c */ /* 0x000fda0003f06270 */
[----:B------:R-:W-:Y:S05]  /*05a0*/  @P0 BRA `(.L_x_13) ;  /* 0x0000000000740947 */ /* 0x000fea0003800000 */
[----:B------:R-:W-:Y:S02]  /*05b0*/  ISETP.GE.AND P0, PT, R9, -0x18, PT ;  /* 0xffffffe80900780c */ /* 0x000fe40003f06270 */
[----:B------:R-:W-:-:S11]  /*05c0*/  LOP3.LUT R0, R0, 0x80000000, RZ, 0xc0, !PT ;  /* 0x8000000000007812 */ /* 0x000fd600078ec0ff */
[----:B------:R-:W-:Y:S05]  /*05d0*/  @!P0 BRA `(.L_x_13) ;  /* 0x0000000000688947 */ /* 0x000fea0003800000 */
[CCC-:B------:R-:W-:Y:S01]  /*05e0*/  FFMA.RZ R3, R10.reuse, R8.reuse, R7.reuse ;  /* 0x000000080a037223 */ /* 0x1c0fe2000000c007 */
[CCC-:B------:R-:W-:Y:S01]  /*05f0*/  FFMA.RM R6, R10.reuse, R8.reuse, R7.reuse ;  /* 0x000000080a067223 */ /* 0x1c0fe20000004007 */
[C---:B------:R-:W-:Y:S02]  /*0600*/  ISETP.NE.AND P2, PT, R9.reuse, RZ, PT ;  /* 0x000000ff0900720c */ /* 0x040fe40003f45270 */
[----:B------:R-:W-:Y:S02]  /*0610*/  ISETP.NE.AND P1, PT, R9, RZ, PT ;  /* 0x000000ff0900720c */ /* 0x000fe40003f25270 */
[----:B------:R-:W-:Y:S01]  /*0620*/  LOP3.LUT R5, R3, 0x7fffff, RZ, 0xc0, !PT ;  /* 0x007fffff03057812 */ /* 0x000fe200078ec0ff */
[----:B------:R-:W-:Y:S01]  /*0630*/  FFMA.RP R3, R10, R8, R7 ;  /* 0x000000080a037223 */ /* 0x000fe20000008007 */
[----:B------:R-:W-:Y:S02]  /*0640*/  VIADD R8, R9, 0x20 ;  /* 0x0000002009087836 */ /* 0x000fe40000000000 */
[----:B------:R-:W-:Y:S01]  /*0650*/  LOP3.LUT R5, R5, 0x800000, RZ, 0xfc, !PT ;  /* 0x0080000005057812 */ /* 0x000fe200078efcff */
[----:B------:R-:W-:Y:S01]  /*0660*/  IMAD.MOV R7, RZ, RZ, -R9 ;  /* 0x000000ffff077224 */ /* 0x000fe200078e0a09 */
[----:B------:R-:W-:-:S02]  /*0670*/  FSETP.NEU.FTZ.AND P0, PT, R3, R6, PT ;  /* 0x000000060300720b */ /* 0x000fc40003f1d000 */
[----:B------:R-:W-:Y:S02]  /*0680*/  SHF.L.U32 R8, R5, R8, RZ ;  /* 0x0000000805087219 */ /* 0x000fe400000006ff */
[----:B------:R-:W-:Y:S02]  /*0690*/  SEL R6, R7, RZ, P2 ;  /* 0x000000ff07067207 */ /* 0x000fe40001000000 */
[----:B------:R-:W-:Y:S02]  /*06a0*/  ISETP.NE.AND P1, PT, R8, RZ, P1 ;  /* 0x000000ff0800720c */ /* 0x000fe40000f25270 */
[----:B------:R-:W-:Y:S02]  /*06b0*/  SHF.R.U32.HI R6, RZ, R6, R5 ;  /* 0x00000006ff067219 */ /* 0x000fe40000011605 */
[----:B------:R-:W-:Y:S02]  /*06c0*/  PLOP3.LUT P0, PT, P0, P1, PT, 0xf8, 0x8f ;  /* 0x00000000008f781c */ /* 0x000fe40000703f70 */
[----:B------:R-:W-:-:S02]  /*06d0*/  SHF.R.U32.HI R8, RZ, 0x1, R6 ;  /* 0x00000001ff087819 */ /* 0x000fc40000011606 */
[----:B------:R-:W-:-:S04]  /*06e0*/  SEL R3, RZ, 0x1, !P0 ;  /* 0x00000001ff037807 */ /* 0x000fc80004000000 */
[----:B------:R-:W-:-:S04]  /*06f0*/  LOP3.LUT R3, R3, 0x1, R8, 0xf8, !PT ;  /* 0x0000000103037812 */ /* 0x000fc800078ef808 */
[----:B------:R-:W-:-:S05]  /*0700*/  LOP3.LUT R3, R3, R6, RZ, 0xc0, !PT ;  /* 0x0000000603037212 */ /* 0x000fca00078ec0ff */
[----:B------:R-:W-:-:S05]  /*0710*/  IMAD.IADD R3, R8, 0x1, R3 ;  /* 0x0000000108037824 */ /* 0x000fca00078e0203 */
[----:B------:R-:W-:Y:S01]  /*0720*/  LOP3.LUT R0, R3, R0, RZ, 0xfc, !PT ;  /* 0x0000000003007212 */ /* 0x000fe200078efcff */
[----:B------:R-:W-:Y:S06]  /*0730*/  BRA `(.L_x_13) ;  /* 0x0000000000107947 */ /* 0x000fec0003800000 */
.L_x_12:
[----:B------:R-:W-:-:S04]  /*0740*/  LOP3.LUT R0, R0, 0x80000000, RZ, 0xc0, !PT ;  /* 0x8000000000007812 */ /* 0x000fc800078ec0ff */
[----:B------:R-:W-:Y:S01]  /*0750*/  LOP3.LUT R0, R0, 0x7f800000, RZ, 0xfc, !PT ;  /* 0x7f80000000007812 */ /* 0x000fe200078efcff */
[----:B------:R-:W-:Y:S06]  /*0760*/  BRA `(.L_x_13) ;  /* 0x0000000000047947 */ /* 0x000fec0003800000 */
.L_x_11:
[----:B------:R-:W-:-:S07]  /*0770*/  IMAD R0, R6, 0x800000, R0 ;  /* 0x0080000006007824 */ /* 0x000fce00078e0200 */
.L_x_13:
[----:B------:R-:W-:Y:S05]  /*0780*/  BSYNC.RECONVERGENT B2 ;  /* 0x0000000000027941 */ /* 0x000fea0003800200 */
.L_x_10:
[----:B------:R-:W-:Y:S05]  /*0790*/  BRA `(.L_x_14) ;  /* 0x0000000000207947 */ /* 0x000fea0003800000 */
.L_x_9:
[----:B------:R-:W-:-:S04]  /*07a0*/  LOP3.LUT R0, R8, 0x80000000, R7, 0x48, !PT ;  /* 0x8000000008007812 */ /* 0x000fc800078e4807 */
[----:B------:R-:W-:Y:S01]  /*07b0*/  LOP3.LUT R0, R0, 0x7f800000, RZ, 0xfc, !PT ;  /* 0x7f80000000007812 */ /* 0x000fe200078efcff */
[----:B------:R-:W-:Y:S06]  /*07c0*/  BRA `(.L_x_14) ;  /* 0x0000000000147947 */ /* 0x000fec0003800000 */
.L_x_8:
[----:B------:R-:W-:Y:S01]  /*07d0*/  LOP3.LUT R0, R8, 0x80000000, R7, 0x48, !PT ;  /* 0x8000000008007812 */ /* 0x000fe200078e4807 */
[----:B------:R-:W-:Y:S06]  /*07e0*/  BRA `(.L_x_14) ;  /* 0x00000000000c7947 */ /* 0x000fec0003800000 */
.L_x_7:
[----:B------:R-:W0:Y:S01]  /*07f0*/  MUFU.RSQ R0, -QNAN ;  /* 0xffc0000000007908 */ /* 0x000e220000001400 */
[----:B------:R-:W-:Y:S05]  /*0800*/  BRA `(.L_x_14) ;  /* 0x0000000000047947 */ /* 0x000fea0003800000 */
.L_x_6:
[----:B------:R-:W-:-:S07]  /*0810*/  FADD.FTZ R0, R0, R3 ;  /* 0x0000000300007221 */ /* 0x000fce0000010000 */
.L_x_14:
[----:B------:R-:W-:Y:S05]  /*0820*/  BSYNC.RECONVERGENT B1 ;  /* 0x0000000000017941 */ /* 0x000fea0003800200 */
.L_x_4:
[----:B------:R-:W-:-:S04]  /*0830*/  IMAD.MOV.U32 R5, RZ, RZ, 0x0 ;  /* 0x00000000ff057424 */ /* 0x000fc800078e00ff */
[----:B0-----:R-:W-:Y:S05]  /*0840*/  RET.REL.NODEC R4 `(default_function_kernel) ;  /* 0xfffffff404ec7950 */ /* 0x001fea0003c3ffff */
.L_x_15:
        /* <DEDUP_REMOVED lines=11> */
.L_x_16:


//--------------------- .nv.shared.reserved.0     --------------------------
	.section	.nv.shared.reserved.0,"aw",@nobits
	.weak		__nv_reservedSMEM_offset_0_alias
	.size		__nv_reservedSMEM_offset_0_alias, 0, 64
	.other		__nv_reservedSMEM_offset_0_alias,@"STO_CUDA_RESERVED_SHARED STV_DEFAULT"
__nv_reservedSMEM_offset_0_alias:
	.zero		0
	.zero		64


//--------------------- .nv.constant0.default_function_kernel_2 --------------------------
	.section	.nv.constant0.default_function_kernel_2,"a",@progbits
	.sectionflags	@""
	.align	4
.nv.constant0.default_function_kernel_2:
	.zero		912


//--------------------- .nv.constant0.default_function_kernel_1 --------------------------
	.section	.nv.constant0.default_function_kernel_1,"a",@progbits
	.sectionflags	@""
	.align	4
.nv.constant0.default_function_kernel_1:
	.zero		912


//--------------------- .nv.constant0.default_function_kernel --------------------------
	.section	.nv.constant0.default_function_kernel,"a",@progbits
	.sectionflags	@""
	.align	4
.nv.constant0.default_function_kernel:
	.zero		920


//--------------------- SYMBOLS --------------------------

	.type		.nv.reservedSmem.offset0,@object
	.size		.nv.reservedSmem.offset0,0x4
